//
// Generated by NVIDIA NVVM Compiler
//
// Compiler Build ID: CL-36424714
// Cuda compilation tools, release 13.0, V13.0.88
// Based on NVVM 20.0.0
//

.version 9.0
.target sm_100
.address_size 64

	// .globl	_Z26countTargetLengthSequencesPiiiS_

.visible .entry _Z26countTargetLengthSequencesPiiiS_(
	.param .u64 .ptr .align 1 _Z26countTargetLengthSequencesPiiiS__param_0,
	.param .u32 _Z26countTargetLengthSequencesPiiiS__param_1,
	.param .u32 _Z26countTargetLengthSequencesPiiiS__param_2,
	.param .u64 .ptr .align 1 _Z26countTargetLengthSequencesPiiiS__param_3
)
{
	.reg .pred 	%p<8>;
	.reg .b32 	%r<25>;
	.reg .b64 	%rd<7>;

	ld.param.u64 	%rd1, [_Z26countTargetLengthSequencesPiiiS__param_0];
	ld.param.u32 	%r9, [_Z26countTargetLengthSequencesPiiiS__param_1];
	ld.param.u32 	%r10, [_Z26countTargetLengthSequencesPiiiS__param_2];
	ld.param.u64 	%rd2, [_Z26countTargetLengthSequencesPiiiS__param_3];
	mov.u32 	%r11, %ctaid.x;
	mov.u32 	%r12, %ntid.x;
	mov.u32 	%r13, %tid.x;
	mad.lo.s32 	%r1, %r11, %r12, %r13;
	setp.ge.s32 	%p1, %r1, %r10;
	@%p1 bra 	$L__BB0_6;
	cvta.to.global.u64 	%rd3, %rd1;
	mul.wide.s32 	%rd4, %r1, 4;
	add.s64 	%rd5, %rd3, %rd4;
	ld.global.u32 	%r23, [%rd5];
	setp.lt.s32 	%p2, %r23, 2;
	mov.b32 	%r24, 1;
	@%p2 bra 	$L__BB0_4;
	mov.b32 	%r24, 1;
	mov.u32 	%r22, %r23;
$L__BB0_3:
	add.s32 	%r24, %r24, 1;
	and.b32  	%r17, %r22, 1;
	setp.eq.b32 	%p3, %r17, 1;
	shr.u32 	%r18, %r22, 1;
	mad.lo.s32 	%r19, %r22, 3, 1;
	selp.b32 	%r22, %r19, %r18, %p3;
	setp.gt.u32 	%p4, %r22, 1;
	mov.b32 	%r23, 1;
	@%p4 bra 	$L__BB0_3;
$L__BB0_4:
	setp.lt.s32 	%p5, %r23, 0;
	setp.ne.s32 	%p6, %r24, %r9;
	or.pred  	%p7, %p5, %p6;
	@%p7 bra 	$L__BB0_6;
	cvta.to.global.u64 	%rd6, %rd2;
	atom.global.add.u32 	%r20, [%rd6], 1;
$L__BB0_6:
	ret;

}


// ===== COMPILED SASS (sm_100) =====

	.target	sm_100

	.elftype	@"ET_EXEC"


//--------------------- .note.nv.tkinfo           --------------------------
	.section	.note.nv.tkinfo,"",@"SHT_NOTE"
	.sectionflags	@"SHF_NOTE_NV_TKINFO"
	.tkinfo
        /*0018*/ 	.word	0x00000002
        /*0030*/ 	.string	""
        /*0030*/ 	.string	"ptxas"
        /*0030*/ 	.string	"Cuda compilation tools, release 13.0, V13.0.88"
        /*0030*/ 	.string	"Build cuda_13.0.r13.0/compiler.36424714_0"
        /*0030*/ 	.string	"-arch sm_100 -m 64 "



//--------------------- .note.nv.cuinfo           --------------------------
	.section	.note.nv.cuinfo,"",@"SHT_NOTE"
	.sectionflags	@"SHF_NOTE_NV_CUINFO"
        /*0018*/ 	.short	0x0002
        /*001a*/ 	.short	0x0064
        /*001c*/ 	.short	0x0082
	.zero		2


//--------------------- .nv.info                  --------------------------
	.section	.nv.info,"",@"SHT_CUDA_INFO"
	.align	4


	//----- nvinfo : EIATTR_REGCOUNT
	.align		4
        /*0000*/ 	.byte	0x04, 0x2f
        /*0002*/ 	.short	(.L_1 - .L_0)
	.align		4
.L_0:
        /*0004*/ 	.word	index@(_Z26countTargetLengthSequencesPiiiS_)
        /*0008*/ 	.word	0x00000008


	//----- nvinfo : EIATTR_FRAME_SIZE
	.align		4
.L_1:
        /*000c*/ 	.byte	0x04, 0x11
        /*000e*/ 	.short	(.L_3 - .L_2)
	.align		4
.L_2:
        /*0010*/ 	.word	index@(_Z26countTargetLengthSequencesPiiiS_)
        /*0014*/ 	.word	0x00000000


	//----- nvinfo : EIATTR_MIN_STACK_SIZE
	.align		4
.L_3:
        /*0018*/ 	.byte	0x04, 0x12
        /*001a*/ 	.short	(.L_5 - .L_4)
	.align		4
.L_4:
        /*001c*/ 	.word	index@(_Z26countTargetLengthSequencesPiiiS_)
        /*0020*/ 	.word	0x00000000
.L_5:


//--------------------- .nv.compat                --------------------------
	.section	.nv.compat,"",@"SHT_CUDA_COMPAT_INFO"
	.align	4
        /*0000*/ 	.byte	0x02, 0x09, 0x00, 0x00, 0x02, 0x02, 0x01, 0x00, 0x02, 0x05, 0x05, 0x00, 0x03, 0x07, 0x01, 0x01
        /*0010*/ 	.byte	0x02, 0x03, 0x00, 0x00, 0x02, 0x06, 0x01, 0x00, 0x04, 0x0b, 0x08, 0x00, 0x09, 0x00, 0x00, 0x00
        /*0020*/ 	.byte	0x00, 0x00, 0x00, 0x00


//--------------------- .nv.info._Z26countTargetLengthSequencesPiiiS_ --------------------------
	.section	.nv.info._Z26countTargetLengthSequencesPiiiS_,"",@"SHT_CUDA_INFO"
	.sectionflags	@""
	.align	4


	//----- nvinfo : EIATTR_CUDA_API_VERSION
	.align		4
        /*0000*/ 	.byte	0x04, 0x37
        /*0002*/ 	.short	(.L_7 - .L_6)
.L_6:
        /*0004*/ 	.word	0x00000082


	//----- nvinfo : EIATTR_KPARAM_INFO
	.align		4
.L_7:
        /*0008*/ 	.byte	0x04, 0x17
        /*000a*/ 	.short	(.L_9 - .L_8)
.L_8:
        /*000c*/ 	.word	0x00000000
        /*0010*/ 	.short	0x0003
        /*0012*/ 	.short	0x0010
        /*0014*/ 	.byte	0x00, 0xf5, 0x21, 0x00


	//----- nvinfo : EIATTR_KPARAM_INFO
	.align		4
.L_9:
        /*0018*/ 	.byte	0x04, 0x17
        /*001a*/ 	.short	(.L_11 - .L_10)
.L_10:
        /*001c*/ 	.word	0x00000000
        /*0020*/ 	.short	0x0002
        /*0022*/ 	.short	0x000c
        /*0024*/ 	.byte	0x00, 0xf0, 0x11, 0x00


	//----- nvinfo : EIATTR_KPARAM_INFO
	.align		4
.L_11:
        /*0028*/ 	.byte	0x04, 0x17
        /*002a*/ 	.short	(.L_13 - .L_12)
.L_12:
        /*002c*/ 	.word	0x00000000
        /*0030*/ 	.short	0x0001
        /*0032*/ 	.short	0x0008
        /*0034*/ 	.byte	0x00, 0xf0, 0x11, 0x00


	//----- nvinfo : EIATTR_KPARAM_INFO
	.align		4
.L_13:
        /*0038*/ 	.byte	0x04, 0x17
        /*003a*/ 	.short	(.L_15 - .L_14)
.L_14:
        /*003c*/ 	.word	0x00000000
        /*0040*/ 	.short	0x0000
        /*0042*/ 	.short	0x0000
        /*0044*/ 	.byte	0x00, 0xf5, 0x21, 0x00


	//----- nvinfo : EIATTR_SPARSE_MMA_MASK
	.align		4
.L_15:
        /*0048*/ 	.byte	0x03, 0x50
        /*004a*/ 	.short	0x0000


	//----- nvinfo : EIATTR_MAXREG_COUNT
	.align		4
        /*004c*/ 	.byte	0x03, 0x1b
        /*004e*/ 	.short	0x00ff


	//----- nvinfo : EIATTR_MERCURY_ISA_VERSION
	.align		4
        /*0050*/ 	.byte	0x03, 0x5f
        /*0052*/ 	.short	0x0101


	//----- nvinfo : EIATTR_INT_WARP_WIDE_INSTR_OFFSETS
	.align		4
        /*0054*/ 	.byte	0x04, 0x31
        /*0056*/ 	.short	(.L_17 - .L_16)


	//   ....[0]....
.L_16:
        /*0058*/ 	.word	0x00000240


	//----- nvinfo : EIATTR_VRC_CTA_INIT_COUNT
	.align		4
.L_17:
        /*005c*/ 	.byte	0x02, 0x4a
	.zero		1
	.zero		1


	//----- nvinfo : EIATTR_EXIT_INSTR_OFFSETS
	.align		4
        /*0060*/ 	.byte	0x04, 0x1c
        /*0062*/ 	.short	(.L_19 - .L_18)


	//   ....[0]....
.L_18:
        /*0064*/ 	.word	0x00000070


	//   ....[1]....
        /*0068*/ 	.word	0x00000210


	//   ....[2]....
        /*006c*/ 	.word	0x00000290


	//----- nvinfo : EIATTR_CRS_STACK_SIZE
	.align		4
.L_19:
        /*0070*/ 	.byte	0x04, 0x1e
        /*0072*/ 	.short	(.L_21 - .L_20)
.L_20:
        /*0074*/ 	.word	0x00000000


	//----- nvinfo : EIATTR_CBANK_PARAM_SIZE
	.align		4
.L_21:
        /*0078*/ 	.byte	0x03, 0x19
        /*007a*/ 	.short	0x0018


	//----- nvinfo : EIATTR_PARAM_CBANK
	.align		4
        /*007c*/ 	.byte	0x04, 0x0a
        /*007e*/ 	.short	(.L_23 - .L_22)
	.align		4
.L_22:
        /*0080*/ 	.word	index@(.nv.constant0._Z26countTargetLengthSequencesPiiiS_)
        /*0084*/ 	.short	0x0380
        /*0086*/ 	.short	0x0018


	//----- nvinfo : EIATTR_SW_WAR
	.align		4
.L_23:
        /*0088*/ 	.byte	0x04, 0x36
        /*008a*/ 	.short	(.L_25 - .L_24)
.L_24:
        /*008c*/ 	.word	0x00000008
.L_25:


//--------------------- .nv.callgraph             --------------------------
	.section	.nv.callgraph,"",@"SHT_CUDA_CALLGRAPH"
	.align	4
	.sectionentsize	8
	.align		4
        /*0000*/ 	.word	0x00000000
	.align		4
        /*0004*/ 	.word	0xffffffff
	.align		4
        /*0008*/ 	.word	0x00000000
	.align		4
        /*000c*/ 	.word	0xfffffffe
	.align		4
        /*0010*/ 	.word	0x00000000
	.align		4
        /*0014*/ 	.word	0xfffffffd
	.align		4
        /*0018*/ 	.word	0x00000000
	.align		4
        /*001c*/ 	.word	0xfffffffc


//--------------------- .text._Z26countTargetLengthSequencesPiiiS_ --------------------------
	.section	.text._Z26countTargetLengthSequencesPiiiS_,"ax",@progbits
	.align	128
        .global         _Z26countTargetLengthSequencesPiiiS_
        .type           _Z26countTargetLengthSequencesPiiiS_,@function
        .size           _Z26countTargetLengthSequencesPiiiS_,(.L_x_5 - _Z26countTargetLengthSequencesPiiiS_)
        .other          _Z26countTargetLengthSequencesPiiiS_,@"STO_CUDA_ENTRY STV_DEFAULT"
_Z26countTargetLengthSequencesPiiiS_:
.text._Z26countTargetLengthSequencesPiiiS_:
[----:B------:R-:W-:Y:S01]  /*0000*/  LDC R1, c[0x0][0x37c] ;  /* 0x0000df00ff017b82 */ /* 0x000fe20000000800 */
[----:B------:R-:W0:Y:S07]  /*0010*/  S2R R0, SR_TID.X ;  /* 0x0000000000007919 */ /* 0x000e2e0000002100 */
[----:B------:R-:W0:Y:S01]  /*0020*/  S2UR UR4, SR_CTAID.X ;  /* 0x00000000000479c3 */ /* 0x000e220000002500 */
[----:B------:R-:W1:Y:S07]  /*0030*/  LDCU UR5, c[0x0][0x38c] ;  /* 0x00007180ff0577ac */ /* 0x000e6e0008000800 */
[----:B------:R-:W0:Y:S02]  /*0040*/  LDC R5, c[0x0][0x360] ;  /* 0x0000d800ff057b82 */ /* 0x000e240000000800 */
[----:B0-----:R-:W-:-:S05]  /*0050*/  IMAD R5, R5, UR4, R0 ;  /* 0x0000000405057c24 */ /* 0x001fca000f8e0200 */
[----:B-1----:R-:W-:-:S13]  /*0060*/  ISETP.GE.AND P0, PT, R5, UR5, PT ;  /* 0x0000000505007c0c */ /* 0x002fda000bf06270 */
[----:B------:R-:W-:Y:S05]  /*0070*/  @P0 EXIT ;  /* 0x000000000000094d */ /* 0x000fea0003800000 */
[----:B------:R-:W0:Y:S01]  /*0080*/  LDC.64 R2, c[0x0][0x380] ;  /* 0x0000e000ff027b82 */ /* 0x000e220000000a00 */
[----:B------:R-:W1:Y:S01]  /*0090*/  LDCU.64 UR4, c[0x0][0x358] ;  /* 0x00006b00ff0477ac */ /* 0x000e620008000a00 */
[----:B0-----:R-:W-:-:S06]  /*00a0*/  IMAD.WIDE R2, R5, 0x4, R2 ;  /* 0x0000000405027825 */ /* 0x001fcc00078e0202 */
[----:B-1----:R-:W2:Y:S01]  /*00b0*/  LDG.E R2, desc[UR4][R2.64] ;  /* 0x0000000402027981 */ /* 0x002ea2000c1e1900 */
[----:B------:R-:W-:Y:S01]  /*00c0*/  BSSY.RECONVERGENT B0, `(.L_x_0) ;  /* 0x0000011000007945 */ /* 0x000fe20003800200 */
[----:B------:R-:W-:Y:S01]  /*00d0*/  IMAD.MOV.U32 R0, RZ, RZ, 0x1 ;  /* 0x00000001ff007424 */ /* 0x000fe200078e00ff */
[----:B--2---:R-:W-:-:S13]  /*00e0*/  ISETP.GE.AND P0, PT, R2, 0x2, PT ;  /* 0x000000020200780c */ /* 0x004fda0003f06270 */
[----:B------:R-:W-:Y:S05]  /*00f0*/  @!P0 BRA `(.L_x_1) ;  /* 0x0000000000348947 */ /* 0x000fea0003800000 */
[----:B------:R-:W-:Y:S01]  /*0100*/  BSSY.RECONVERGENT B1, `(.L_x_2) ;  /* 0x000000b000017945 */ /* 0x000fe20003800200 */
[----:B------:R-:W-:Y:S02]  /*0110*/  IMAD.MOV.U32 R0, RZ, RZ, 0x1 ;  /* 0x00000001ff007424 */ /* 0x000fe400078e00ff */
[----:B------:R-:W-:-:S07]  /*0120*/  IMAD.MOV.U32 R5, RZ, RZ, 0x1 ;  /* 0x00000001ff057424 */ /* 0x000fce00078e00ff */
.L_x_3:
[----:B------:R-:W-:Y:S01]  /*0130*/  LOP3.LUT R3, R2, 0x1, RZ, 0xc0, !PT ;  /* 0x0000000102037812 */ /* 0x000fe200078ec0ff */
[----:B------:R-:W-:-:S03]  /*0140*/  VIADD R0, R0, 0x1 ;  /* 0x0000000100007836 */ /* 0x000fc60000000000 */
[----:B------:R-:W-:Y:S02]  /*0150*/  ISETP.NE.U32.AND P0, PT, R3, 0x1, PT ;  /* 0x000000010300780c */ /* 0x000fe40003f05070 */
[----:B------:R-:W-:-:S11]  /*0160*/  SHF.R.U32.HI R3, RZ, 0x1, R2 ;  /* 0x00000001ff037819 */ /* 0x000fd60000011602 */
[----:B------:R-:W-:-:S04]  /*0170*/  @!P0 IMAD R3, R2, 0x3, R5 ;  /* 0x0000000302038824 */ /* 0x000fc800078e0205 */
[----:B------:R-:W-:Y:S01]  /*0180*/  IMAD.MOV.U32 R2, RZ, RZ, R3 ;  /* 0x000000ffff027224 */ /* 0x000fe200078e0003 */
[----:B------:R-:W-:-:S13]  /*0190*/  ISETP.GT.U32.AND P0, PT, R3, 0x1, PT ;  /* 0x000000010300780c */ /* 0x000fda0003f04070 */
[----:B------:R-:W-:Y:S05]  /*01a0*/  @P0 BRA `(.L_x_3) ;  /* 0xfffffffc00e00947 */ /* 0x000fea000383ffff */
[----:B------:R-:W-:Y:S05]  /*01b0*/  BSYNC.RECONVERGENT B1 ;  /* 0x0000000000017941 */ /* 0x000fea0003800200 */
.L_x_2:
[----:B------:R-:W-:-:S07]  /*01c0*/  IMAD.MOV.U32 R2, RZ, RZ, 0x1 ;  /* 0x00000001ff027424 */ /* 0x000fce00078e00ff */
.L_x_1:
[----:B------:R-:W-:Y:S05]  /*01d0*/  BSYNC.RECONVERGENT B0 ;  /* 0x0000000000007941 */ /* 0x000fea0003800200 */
.L_x_0:
[----:B------:R-:W0:Y:S02]  /*01e0*/  LDCU UR6, c[0x0][0x388] ;  /* 0x00007100ff0677ac */ /* 0x000e240008000800 */
[----:B0-----:R-:W-:-:S04]  /*01f0*/  ISETP.NE.AND P0, PT, R0, UR6, PT ;  /* 0x0000000600007c0c */ /* 0x001fc8000bf05270 */
[----:B------:R-:W-:-:S13]  /*0200*/  ISETP.LT.OR P0, PT, R2, RZ, P0 ;  /* 0x000000ff0200720c */ /* 0x000fda0000701670 */
[----:B------:R-:W-:Y:S05]  /*0210*/  @P0 EXIT ;  /* 0x000000000000094d */ /* 0x000fea0003800000 */
[----:B------:R-:W0:Y:S01]  /*0220*/  S2R R0, SR_LANEID ;  /* 0x0000000000007919 */ /* 0x000e220000000000 */
[----:B------:R-:W1:Y:S01]  /*0230*/  LDC.64 R2, c[0x0][0x390] ;  /* 0x0000e400ff027b82 */ /* 0x000e620000000a00 */
[----:B------:R-:W-:Y:S02]  /*0240*/  VOTEU.ANY UR6, UPT, PT ;  /* 0x0000000000067886 */ /* 0x000fe400038e0100 */
[----:B------:R-:W-:Y:S02]  /*0250*/  UFLO.U32 UR7, UR6 ;  /* 0x00000006000772bd */ /* 0x000fe400080e0000 */
[----:B------:R-:W1:Y:S04]  /*0260*/  POPC R5, UR6 ;  /* 0x0000000600057d09 */ /* 0x000e680008000000 */
[----:B0-----:R-:W-:-:S13]  /*0270*/  ISETP.EQ.U32.AND P0, PT, R0, UR7, PT ;  /* 0x0000000700007c0c */ /* 0x001fda000bf02070 */
[----:B-1----:R-:W-:Y:S01]  /*0280*/  @P0 REDG.E.ADD.STRONG.GPU desc[UR4][R2.64], R5 ;  /* 0x000000050200098e */ /* 0x002fe2000c12e104 */
[----:B------:R-:W-:Y:S05]  /*0290*/  EXIT ;  /* 0x000000000000794d */ /* 0x000fea0003800000 */
.L_x_4:
[----:B------:R-:W-:-:S00]  /*02a0*/  BRA `(.L_x_4) ;  /* 0xfffffffc00fc7947 */ /* 0x000fc0000383ffff */
[----:B------:R-:W-:-:S00]  /*02b0*/  NOP ;  /* 0x0000000000007918 */ /* 0x000fc00000000000 */
        /* <DEDUP_REMOVED lines=12> */
.L_x_5:


//--------------------- .nv.shared.reserved.0     --------------------------
	.section	.nv.shared.reserved.0,"aw",@nobits
	.weak		__nv_reservedSMEM_offset_0_alias
	.size		__nv_reservedSMEM_offset_0_alias, 0, 64
	.other		__nv_reservedSMEM_offset_0_alias,@"STO_CUDA_RESERVED_SHARED STV_DEFAULT"
__nv_reservedSMEM_offset_0_alias:
	.zero		0
	.zero		64


//--------------------- .nv.constant0._Z26countTargetLengthSequencesPiiiS_ --------------------------
	.section	.nv.constant0._Z26countTargetLengthSequencesPiiiS_,"a",@progbits
	.sectionflags	@""
	.align	4
.nv.constant0._Z26countTargetLengthSequencesPiiiS_:
	.zero		920


//--------------------- SYMBOLS --------------------------

	.type		.nv.reservedSmem.offset0,@object
	.size		.nv.reservedSmem.offset0,0x4
